//
// Generated by NVIDIA NVVM Compiler
//
// Compiler Build ID: CL-36424714
// Cuda compilation tools, release 13.0, V13.0.88
// Based on NVVM 20.0.0
//

.version 9.0
.target sm_100
.address_size 64

	// .globl	_Z8exchangePiiii

.visible .entry _Z8exchangePiiii(
	.param .u64 .ptr .align 1 _Z8exchangePiiii_param_0,
	.param .u32 _Z8exchangePiiii_param_1,
	.param .u32 _Z8exchangePiiii_param_2,
	.param .u32 _Z8exchangePiiii_param_3
)
{
	.reg .pred 	%p<5>;
	.reg .b32 	%r<13>;
	.reg .b64 	%rd<11>;

	ld.param.u64 	%rd6, [_Z8exchangePiiii_param_0];
	ld.param.u32 	%r8, [_Z8exchangePiiii_param_2];
	ld.param.u32 	%r7, [_Z8exchangePiiii_param_3];
	cvta.to.global.u64 	%rd1, %rd6;
	mov.u32 	%r9, %ctaid.x;
	mov.u32 	%r10, %ntid.x;
	mov.u32 	%r11, %tid.x;
	mad.lo.s32 	%r1, %r9, %r10, %r11;
	xor.b32  	%r2, %r8, %r1;
	setp.le.s32 	%p1, %r2, %r1;
	@%p1 bra 	$L__BB0_6;
	and.b32  	%r12, %r7, %r1;
	setp.ne.s32 	%p2, %r12, 0;
	@%p2 bra 	$L__BB0_4;
	mul.wide.s32 	%rd9, %r1, 4;
	add.s64 	%rd2, %rd1, %rd9;
	ld.global.u32 	%r3, [%rd2];
	mul.wide.s32 	%rd10, %r2, 4;
	add.s64 	%rd3, %rd1, %rd10;
	ld.global.u32 	%r4, [%rd3];
	setp.le.s32 	%p4, %r3, %r4;
	@%p4 bra 	$L__BB0_6;
	st.global.u32 	[%rd2], %r4;
	st.global.u32 	[%rd3], %r3;
	bra.uni 	$L__BB0_6;
$L__BB0_4:
	mul.wide.s32 	%rd7, %r1, 4;
	add.s64 	%rd4, %rd1, %rd7;
	ld.global.u32 	%r5, [%rd4];
	mul.wide.s32 	%rd8, %r2, 4;
	add.s64 	%rd5, %rd1, %rd8;
	ld.global.u32 	%r6, [%rd5];
	setp.ge.s32 	%p3, %r5, %r6;
	@%p3 bra 	$L__BB0_6;
	st.global.u32 	[%rd4], %r6;
	st.global.u32 	[%rd5], %r5;
$L__BB0_6:
	ret;

}


// ===== COMPILED SASS (sm_100) =====

	.target	sm_100

	.elftype	@"ET_EXEC"


//--------------------- .note.nv.tkinfo           --------------------------
	.section	.note.nv.tkinfo,"",@"SHT_NOTE"
	.sectionflags	@"SHF_NOTE_NV_TKINFO"
	.tkinfo
        /*0018*/ 	.word	0x00000002
        /*0030*/ 	.string	""
        /*0030*/ 	.string	"ptxas"
        /*0030*/ 	.string	"Cuda compilation tools, release 13.0, V13.0.88"
        /*0030*/ 	.string	"Build cuda_13.0.r13.0/compiler.36424714_0"
        /*0030*/ 	.string	"-arch sm_100 -m 64 "



//--------------------- .note.nv.cuinfo           --------------------------
	.section	.note.nv.cuinfo,"",@"SHT_NOTE"
	.sectionflags	@"SHF_NOTE_NV_CUINFO"
        /*0018*/ 	.short	0x0002
        /*001a*/ 	.short	0x0064
        /*001c*/ 	.short	0x0082
	.zero		2


//--------------------- .nv.info                  --------------------------
	.section	.nv.info,"",@"SHT_CUDA_INFO"
	.align	4


	//----- nvinfo : EIATTR_REGCOUNT
	.align		4
        /*0000*/ 	.byte	0x04, 0x2f
        /*0002*/ 	.short	(.L_1 - .L_0)
	.align		4
.L_0:
        /*0004*/ 	.word	index@(_Z8exchangePiiii)
        /*0008*/ 	.word	0x0000000c


	//----- nvinfo : EIATTR_FRAME_SIZE
	.align		4
.L_1:
        /*000c*/ 	.byte	0x04, 0x11
        /*000e*/ 	.short	(.L_3 - .L_2)
	.align		4
.L_2:
        /*0010*/ 	.word	index@(_Z8exchangePiiii)
        /*0014*/ 	.word	0x00000000


	//----- nvinfo : EIATTR_MIN_STACK_SIZE
	.align		4
.L_3:
        /*0018*/ 	.byte	0x04, 0x12
        /*001a*/ 	.short	(.L_5 - .L_4)
	.align		4
.L_4:
        /*001c*/ 	.word	index@(_Z8exchangePiiii)
        /*0020*/ 	.word	0x00000000
.L_5:


//--------------------- .nv.compat                --------------------------
	.section	.nv.compat,"",@"SHT_CUDA_COMPAT_INFO"
	.align	4
        /*0000*/ 	.byte	0x02, 0x09, 0x00, 0x00, 0x02, 0x02, 0x01, 0x00, 0x02, 0x05, 0x05, 0x00, 0x03, 0x07, 0x01, 0x01
        /*0010*/ 	.byte	0x02, 0x03, 0x00, 0x00, 0x02, 0x06, 0x01, 0x00, 0x04, 0x0b, 0x08, 0x00, 0x09, 0x00, 0x00, 0x00
        /*0020*/ 	.byte	0x00, 0x00, 0x00, 0x00


//--------------------- .nv.info._Z8exchangePiiii --------------------------
	.section	.nv.info._Z8exchangePiiii,"",@"SHT_CUDA_INFO"
	.sectionflags	@""
	.align	4


	//----- nvinfo : EIATTR_CUDA_API_VERSION
	.align		4
        /*0000*/ 	.byte	0x04, 0x37
        /*0002*/ 	.short	(.L_7 - .L_6)
.L_6:
        /*0004*/ 	.word	0x00000082


	//----- nvinfo : EIATTR_KPARAM_INFO
	.align		4
.L_7:
        /*0008*/ 	.byte	0x04, 0x17
        /*000a*/ 	.short	(.L_9 - .L_8)
.L_8:
        /*000c*/ 	.word	0x00000000
        /*0010*/ 	.short	0x0003
        /*0012*/ 	.short	0x0010
        /*0014*/ 	.byte	0x00, 0xf0, 0x11, 0x00


	//----- nvinfo : EIATTR_KPARAM_INFO
	.align		4
.L_9:
        /*0018*/ 	.byte	0x04, 0x17
        /*001a*/ 	.short	(.L_11 - .L_10)
.L_10:
        /*001c*/ 	.word	0x00000000
        /*0020*/ 	.short	0x0002
        /*0022*/ 	.short	0x000c
        /*0024*/ 	.byte	0x00, 0xf0, 0x11, 0x00


	//----- nvinfo : EIATTR_KPARAM_INFO
	.align		4
.L_11:
        /*0028*/ 	.byte	0x04, 0x17
        /*002a*/ 	.short	(.L_13 - .L_12)
.L_12:
        /*002c*/ 	.word	0x00000000
        /*0030*/ 	.short	0x0001
        /*0032*/ 	.short	0x0008
        /*0034*/ 	.byte	0x00, 0xf0, 0x11, 0x00


	//----- nvinfo : EIATTR_KPARAM_INFO
	.align		4
.L_13:
        /*0038*/ 	.byte	0x04, 0x17
        /*003a*/ 	.short	(.L_15 - .L_14)
.L_14:
        /*003c*/ 	.word	0x00000000
        /*0040*/ 	.short	0x0000
        /*0042*/ 	.short	0x0000
        /*0044*/ 	.byte	0x00, 0xf5, 0x21, 0x00


	//----- nvinfo : EIATTR_SPARSE_MMA_MASK
	.align		4
.L_15:
        /*0048*/ 	.byte	0x03, 0x50
        /*004a*/ 	.short	0x0000


	//----- nvinfo : EIATTR_MAXREG_COUNT
	.align		4
        /*004c*/ 	.byte	0x03, 0x1b
        /*004e*/ 	.short	0x00ff


	//----- nvinfo : EIATTR_MERCURY_ISA_VERSION
	.align		4
        /*0050*/ 	.byte	0x03, 0x5f
        /*0052*/ 	.short	0x0101


	//----- nvinfo : EIATTR_VRC_CTA_INIT_COUNT
	.align		4
        /*0054*/ 	.byte	0x02, 0x4a
	.zero		1
	.zero		1


	//----- nvinfo : EIATTR_EXIT_INSTR_OFFSETS
	.align		4
        /*0058*/ 	.byte	0x04, 0x1c
        /*005a*/ 	.short	(.L_17 - .L_16)


	//   ....[0]....
.L_16:
        /*005c*/ 	.word	0x00000080


	//   ....[1]....
        /*0060*/ 	.word	0x00000130


	//   ....[2]....
        /*0064*/ 	.word	0x00000160


	//   ....[3]....
        /*0068*/ 	.word	0x000001d0


	//   ....[4]....
        /*006c*/ 	.word	0x00000200


	//----- nvinfo : EIATTR_CRS_STACK_SIZE
	.align		4
.L_17:
        /*0070*/ 	.byte	0x04, 0x1e
        /*0072*/ 	.short	(.L_19 - .L_18)
.L_18:
        /*0074*/ 	.word	0x00000000


	//----- nvinfo : EIATTR_CBANK_PARAM_SIZE
	.align		4
.L_19:
        /*0078*/ 	.byte	0x03, 0x19
        /*007a*/ 	.short	0x0014


	//----- nvinfo : EIATTR_PARAM_CBANK
	.align		4
        /*007c*/ 	.byte	0x04, 0x0a
        /*007e*/ 	.short	(.L_21 - .L_20)
	.align		4
.L_20:
        /*0080*/ 	.word	index@(.nv.constant0._Z8exchangePiiii)
        /*0084*/ 	.short	0x0380
        /*0086*/ 	.short	0x0014


	//----- nvinfo : EIATTR_SW_WAR
	.align		4
.L_21:
        /*0088*/ 	.byte	0x04, 0x36
        /*008a*/ 	.short	(.L_23 - .L_22)
.L_22:
        /*008c*/ 	.word	0x00000008
.L_23:


//--------------------- .nv.callgraph             --------------------------
	.section	.nv.callgraph,"",@"SHT_CUDA_CALLGRAPH"
	.align	4
	.sectionentsize	8
	.align		4
        /*0000*/ 	.word	0x00000000
	.align		4
        /*0004*/ 	.word	0xffffffff
	.align		4
        /*0008*/ 	.word	0x00000000
	.align		4
        /*000c*/ 	.word	0xfffffffe
	.align		4
        /*0010*/ 	.word	0x00000000
	.align		4
        /*0014*/ 	.word	0xfffffffd
	.align		4
        /*0018*/ 	.word	0x00000000
	.align		4
        /*001c*/ 	.word	0xfffffffc


//--------------------- .text._Z8exchangePiiii    --------------------------
	.section	.text._Z8exchangePiiii,"ax",@progbits
	.align	128
        .global         _Z8exchangePiiii
        .type           _Z8exchangePiiii,@function
        .size           _Z8exchangePiiii,(.L_x_2 - _Z8exchangePiiii)
        .other          _Z8exchangePiiii,@"STO_CUDA_ENTRY STV_DEFAULT"
_Z8exchangePiiii:
.text._Z8exchangePiiii:
[----:B------:R-:W-:Y:S01]  /*0000*/  LDC R1, c[0x0][0x37c] ;  /* 0x0000df00ff017b82 */ /* 0x000fe20000000800 */
[----:B------:R-:W0:Y:S07]  /*0010*/  S2R R0, SR_TID.X ;  /* 0x0000000000007919 */ /* 0x000e2e0000002100 */
[----:B------:R-:W0:Y:S01]  /*0020*/  S2UR UR4, SR_CTAID.X ;  /* 0x00000000000479c3 */ /* 0x000e220000002500 */
[----:B------:R-:W1:Y:S07]  /*0030*/  LDCU UR5, c[0x0][0x38c] ;  /* 0x00007180ff0577ac */ /* 0x000e6e0008000800 */
[----:B------:R-:W0:Y:S02]  /*0040*/  LDC R7, c[0x0][0x360] ;  /* 0x0000d800ff077b82 */ /* 0x000e240000000800 */
[----:B0-----:R-:W-:-:S05]  /*0050*/  IMAD R7, R7, UR4, R0 ;  /* 0x0000000407077c24 */ /* 0x001fca000f8e0200 */
[----:B-1----:R-:W-:-:S04]  /*0060*/  LOP3.LUT R9, R7, UR5, RZ, 0x3c, !PT ;  /* 0x0000000507097c12 */ /* 0x002fc8000f8e3cff */
[----:B------:R-:W-:-:S13]  /*0070*/  ISETP.GT.AND P0, PT, R9, R7, PT ;  /* 0x000000070900720c */ /* 0x000fda0003f04270 */
[----:B------:R-:W-:Y:S05]  /*0080*/  @!P0 EXIT ;  /* 0x000000000000894d */ /* 0x000fea0003800000 */
[----:B------:R-:W0:Y:S02]  /*0090*/  LDCU UR4, c[0x0][0x390] ;  /* 0x00007200ff0477ac */ /* 0x000e240008000800 */
[----:B0-----:R-:W-:Y:S01]  /*00a0*/  LOP3.LUT P0, RZ, R7, UR4, RZ, 0xc0, !PT ;  /* 0x0000000407ff7c12 */ /* 0x001fe2000f80c0ff */
[----:B------:R-:W0:-:S12]  /*00b0*/  LDCU.64 UR4, c[0x0][0x358] ;  /* 0x00006b00ff0477ac */ /* 0x000e180008000a00 */
[----:B------:R-:W-:Y:S05]  /*00c0*/  @P0 BRA `(.L_x_0) ;  /* 0x0000000000280947 */ /* 0x000fea0003800000 */
[----:B------:R-:W1:Y:S02]  /*00d0*/  LDC.64 R4, c[0x0][0x380] ;  /* 0x0000e000ff047b82 */ /* 0x000e640000000a00 */
[----:B-1----:R-:W-:-:S04]  /*00e0*/  IMAD.WIDE R2, R7, 0x4, R4 ;  /* 0x0000000407027825 */ /* 0x002fc800078e0204 */
[----:B------:R-:W-:Y:S01]  /*00f0*/  IMAD.WIDE R4, R9, 0x4, R4 ;  /* 0x0000000409047825 */ /* 0x000fe200078e0204 */
[----:B0-----:R-:W2:Y:S04]  /*0100*/  LDG.E R7, desc[UR4][R2.64] ;  /* 0x0000000402077981 */ /* 0x001ea8000c1e1900 */
[----:B------:R-:W2:Y:S02]  /*0110*/  LDG.E R0, desc[UR4][R4.64] ;  /* 0x0000000404007981 */ /* 0x000ea4000c1e1900 */
[----:B--2---:R-:W-:-:S13]  /*0120*/  ISETP.GT.AND P0, PT, R7, R0, PT ;  /* 0x000000000700720c */ /* 0x004fda0003f04270 */
[----:B------:R-:W-:Y:S05]  /*0130*/  @!P0 EXIT ;  /* 0x000000000000894d */ /* 0x000fea0003800000 */
[----:B------:R-:W-:Y:S04]  /*0140*/  STG.E desc[UR4][R2.64], R0 ;  /* 0x0000000002007986 */ /* 0x000fe8000c101904 */
[----:B------:R-:W-:Y:S01]  /*0150*/  STG.E desc[UR4][R4.64], R7 ;  /* 0x0000000704007986 */ /* 0x000fe2000c101904 */
[----:B------:R-:W-:Y:S05]  /*0160*/  EXIT ;  /* 0x000000000000794d */ /* 0x000fea0003800000 */
.L_x_0:
[----:B------:R-:W1:Y:S02]  /*0170*/  LDC.64 R2, c[0x0][0x380] ;  /* 0x0000e000ff027b82 */ /* 0x000e640000000a00 */
[----:B-1----:R-:W-:-:S04]  /*0180*/  IMAD.WIDE R4, R7, 0x4, R2 ;  /* 0x0000000407047825 */ /* 0x002fc800078e0202 */
[----:B------:R-:W-:Y:S01]  /*0190*/  IMAD.WIDE R2, R9, 0x4, R2 ;  /* 0x0000000409027825 */ /* 0x000fe200078e0202 */
[----:B0-----:R-:W2:Y:S04]  /*01a0*/  LDG.E R7, desc[UR4][R4.64] ;  /* 0x0000000404077981 */ /* 0x001ea8000c1e1900 */
[----:B------:R-:W2:Y:S02]  /*01b0*/  LDG.E R0, desc[UR4][R2.64] ;  /* 0x0000000402007981 */ /* 0x000ea4000c1e1900 */
[----:B--2---:R-:W-:-:S13]  /*01c0*/  ISETP.GE.AND P0, PT, R7, R0, PT ;  /* 0x000000000700720c */ /* 0x004fda0003f06270 */
[----:B------:R-:W-:Y:S05]  /*01d0*/  @P0 EXIT ;  /* 0x000000000000094d */ /* 0x000fea0003800000 */
[----:B------:R-:W-:Y:S04]  /*01e0*/  STG.E desc[UR4][R4.64], R0 ;  /* 0x0000000004007986 */ /* 0x000fe8000c101904 */
[----:B------:R-:W-:Y:S01]  /*01f0*/  STG.E desc[UR4][R2.64], R7 ;  /* 0x0000000702007986 */ /* 0x000fe2000c101904 */
[----:B------:R-:W-:Y:S05]  /*0200*/  EXIT ;  /* 0x000000000000794d */ /* 0x000fea0003800000 */
.L_x_1:
[----:B------:R-:W-:-:S00]  /*0210*/  BRA `(.L_x_1) ;  /* 0xfffffffc00fc7947 */ /* 0x000fc0000383ffff */
[----:B------:R-:W-:-:S00]  /*0220*/  NOP ;  /* 0x0000000000007918 */ /* 0x000fc00000000000 */
        /* <DEDUP_REMOVED lines=13> */
.L_x_2:


//--------------------- .nv.shared.reserved.0     --------------------------
	.section	.nv.shared.reserved.0,"aw",@nobits
	.weak		__nv_reservedSMEM_offset_0_alias
	.size		__nv_reservedSMEM_offset_0_alias, 0, 64
	.other		__nv_reservedSMEM_offset_0_alias,@"STO_CUDA_RESERVED_SHARED STV_DEFAULT"
__nv_reservedSMEM_offset_0_alias:
	.zero		0
	.zero		64


//--------------------- .nv.constant0._Z8exchangePiiii --------------------------
	.section	.nv.constant0._Z8exchangePiiii,"a",@progbits
	.sectionflags	@""
	.align	4
.nv.constant0._Z8exchangePiiii:
	.zero		916


//--------------------- SYMBOLS --------------------------

	.type		.nv.reservedSmem.offset0,@object
	.size		.nv.reservedSmem.offset0,0x4
